	.headerflags	@"EF_CUDA_TEXMODE_UNIFIED EF_CUDA_64BIT_ADDRESS EF_CUDA_ACCELERATORS EF_CUDA_SM90 EF_CUDA_VIRTUAL_SM(EF_CUDA_SM90)"
	.elftype	@"ET_EXEC"


//--------------------- .nv.info                  --------------------------
	.section	.nv.info,"",@"SHT_CUDA_INFO"
	.align	4


	//----- nvinfo : EIATTR_REGCOUNT
	.align		4
        /*0000*/ 	.byte	0x04, 0x2f
        /*0002*/ 	.short	(.L_1 - .L_0)
	.align		4
.L_0:
        /*0004*/ 	.word	index@(triton_poi_fused_convolution_relu_threshold_backward_1)
        /*0008*/ 	.word	0x0000000e


	//----- nvinfo : EIATTR_MIN_STACK_SIZE
	.align		4
.L_1:
        /*000c*/ 	.byte	0x04, 0x12
        /*000e*/ 	.short	(.L_3 - .L_2)
	.align		4
.L_2:
        /*0010*/ 	.word	index@(triton_poi_fused_convolution_relu_threshold_backward_1)
        /*0014*/ 	.word	0x00000000


	//----- nvinfo : EIATTR_FRAME_SIZE
	.align		4
.L_3:
        /*0018*/ 	.byte	0x04, 0x11
        /*001a*/ 	.short	(.L_5 - .L_4)
	.align		4
.L_4:
        /*001c*/ 	.word	index@(triton_poi_fused_convolution_relu_threshold_backward_1)
        /*0020*/ 	.word	0x00000000


	//----- nvinfo : EIATTR_MIN_STACK_SIZE
	.align		4
.L_5:
        /*0024*/ 	.byte	0x04, 0x12
        /*0026*/ 	.short	(.L_7 - .L_6)
	.align		4
.L_6:
        /*0028*/ 	.word	index@(triton_poi_fused_convolution_relu_threshold_backward_1)
        /*002c*/ 	.word	0x00000000
.L_7:


//--------------------- .nv.info.triton_poi_fused_convolution_relu_threshold_backward_1 --------------------------
	.section	.nv.info.triton_poi_fused_convolution_relu_threshold_backward_1,"",@"SHT_CUDA_INFO"
	.sectionflags	@""
	.align	4


	//----- nvinfo : EIATTR_CUDA_API_VERSION
	.align		4
        /*0000*/ 	.byte	0x04, 0x37
        /*0002*/ 	.short	(.L_9 - .L_8)
.L_8:
        /*0004*/ 	.word	0x0000007c


	//----- nvinfo : EIATTR_KPARAM_INFO
	.align		4
.L_9:
        /*0008*/ 	.byte	0x04, 0x17
        /*000a*/ 	.short	(.L_11 - .L_10)
.L_10:
        /*000c*/ 	.word	0x00000000
        /*0010*/ 	.short	0x0003
        /*0012*/ 	.short	0x0018
        /*0014*/ 	.byte	0x00, 0xf0, 0x11, 0x00


	//----- nvinfo : EIATTR_KPARAM_INFO
	.align		4
.L_11:
        /*0018*/ 	.byte	0x04, 0x17
        /*001a*/ 	.short	(.L_13 - .L_12)
.L_12:
        /*001c*/ 	.word	0x00000000
        /*0020*/ 	.short	0x0002
        /*0022*/ 	.short	0x0010
        /*0024*/ 	.byte	0x00, 0xf4, 0x21, 0x00


	//----- nvinfo : EIATTR_KPARAM_INFO
	.align		4
.L_13:
        /*0028*/ 	.byte	0x04, 0x17
        /*002a*/ 	.short	(.L_15 - .L_14)
.L_14:
        /*002c*/ 	.word	0x00000000
        /*0030*/ 	.short	0x0001
        /*0032*/ 	.short	0x0008
        /*0034*/ 	.byte	0x00, 0xf4, 0x21, 0x00


	//----- nvinfo : EIATTR_KPARAM_INFO
	.align		4
.L_15:
        /*0038*/ 	.byte	0x04, 0x17
        /*003a*/ 	.short	(.L_17 - .L_16)
.L_16:
        /*003c*/ 	.word	0x00000000
        /*0040*/ 	.short	0x0000
        /*0042*/ 	.short	0x0000
        /*0044*/ 	.byte	0x00, 0xf4, 0x21, 0x00


	//----- nvinfo : EIATTR_SPARSE_MMA_MASK
	.align		4
.L_17:
        /*0048*/ 	.byte	0x03, 0x50
        /*004a*/ 	.short	0x0000


	//----- nvinfo : EIATTR_MAXREG_COUNT
	.align		4
        /*004c*/ 	.byte	0x03, 0x1b
        /*004e*/ 	.short	0x00ff


	//----- nvinfo : EIATTR_EXIT_INSTR_OFFSETS
	.align		4
        /*0050*/ 	.byte	0x04, 0x1c
        /*0052*/ 	.short	(.L_19 - .L_18)


	//   ....[0]....
.L_18:
        /*0054*/ 	.word	0x000001c0


	//----- nvinfo : EIATTR_REQNTID
	.align		4
.L_19:
        /*0058*/ 	.byte	0x04, 0x10
        /*005a*/ 	.short	(.L_21 - .L_20)
.L_20:
        /*005c*/ 	.word	0x00000080
        /*0060*/ 	.word	0x00000001
        /*0064*/ 	.word	0x00000001


	//----- nvinfo : EIATTR_CBANK_PARAM_SIZE
	.align		4
.L_21:
        /*0068*/ 	.byte	0x03, 0x19
        /*006a*/ 	.short	0x001c


	//----- nvinfo : EIATTR_PARAM_CBANK
	.align		4
        /*006c*/ 	.byte	0x04, 0x0a
        /*006e*/ 	.short	(.L_23 - .L_22)
	.align		4
.L_22:
        /*0070*/ 	.word	index@(.nv.constant0.triton_poi_fused_convolution_relu_threshold_backward_1)
        /*0074*/ 	.short	0x0210
        /*0076*/ 	.short	0x001c


	//----- nvinfo : EIATTR_SW_WAR
	.align		4
.L_23:
        /*0078*/ 	.byte	0x04, 0x36
        /*007a*/ 	.short	(.L_25 - .L_24)
.L_24:
        /*007c*/ 	.word	0x00000008
.L_25:


//--------------------- .nv.callgraph             --------------------------
	.section	.nv.callgraph,"",@"SHT_CUDA_CALLGRAPH"
	.align	4
	.sectionentsize	8
	.align		4
        /*0000*/ 	.word	0x00000000
	.align		4
        /*0004*/ 	.word	0xffffffff
	.align		4
        /*0008*/ 	.word	0x00000000
	.align		4
        /*000c*/ 	.word	0xfffffffe
	.align		4
        /*0010*/ 	.word	0x00000000
	.align		4
        /*0014*/ 	.word	0xfffffffd
	.align		4
        /*0018*/ 	.word	0x00000000
	.align		4
        /*001c*/ 	.word	0xfffffffc


//--------------------- .text.triton_poi_fused_convolution_relu_threshold_backward_1 --------------------------
	.section	.text.triton_poi_fused_convolution_relu_threshold_backward_1,"ax",@progbits
	.align	128
        .global         triton_poi_fused_convolution_relu_threshold_backward_1
        .type           triton_poi_fused_convolution_relu_threshold_backward_1,@function
        .size           triton_poi_fused_convolution_relu_threshold_backward_1,(.L_x_1 - triton_poi_fused_convolution_relu_threshold_backward_1)
        .other          triton_poi_fused_convolution_relu_threshold_backward_1,@"STO_CUDA_ENTRY STV_DEFAULT"
triton_poi_fused_convolution_relu_threshold_backward_1:
.text.triton_poi_fused_convolution_relu_threshold_backward_1:
[----:B------:R-:W-:Y:S01]  /*0000*/  LDC R1, c[0x0][0x28] ;  /* 0x00000a00ff017b82 */ /* 0x000fe20000000800 */
[----:B------:R-:W1:Y:S07]  /*0010*/  S2R R0, SR_TID.X ;  /* 0x0000000000007919 */ /* 0x000e6e0000002100 */
[----:B------:R-:W2:Y:S01]  /*0020*/  LDC.64 R2, c[0x0][0x210] ;  /* 0x00008400ff027b82 */ /* 0x000ea20000000a00 */
[----:B------:R-:W-:Y:S01]  /*0030*/  ULDC.64 UR4, c[0x0][0x208] ;  /* 0x0000820000047ab9 */ /* 0x000fe20000000a00 */
[----:B------:R-:W-:Y:S01]  /*0040*/  ULDC.64 UR6, c[0x0][0x220] ;  /* 0x0000880000067ab9 */ /* 0x000fe20000000a00 */
[----:B------:R-:W3:Y:S05]  /*0050*/  S2R R7, SR_CTAID.X ;  /* 0x0000000000077919 */ /* 0x000eea0000002500 */
[----:B------:R-:W4:Y:S01]  /*0060*/  LDC.64 R4, c[0x0][0x218] ;  /* 0x00008600ff047b82 */ /* 0x000f220000000a00 */
[----:B-1----:R-:W-:Y:S01]  /*0070*/  IMAD.SHL.U32 R0, R0, 0x2, RZ ;  /* 0x0000000200007824 */ /* 0x002fe200078e00ff */
[----:B----4-:R-:W4:Y:S04]  /*0080*/  LDG.E R4, desc[UR4][R4.64] ;  /* 0x0000000404047981 */ /* 0x010f28000c1e1900 */
[----:B------:R-:W-:-:S05]  /*0090*/  LOP3.LUT R0, R0, 0xfe, RZ, 0xc0, !PT ;  /* 0x000000fe00007812 */ /* 0x000fca00078ec0ff */
[----:B---3--:R-:W-:-:S04]  /*00a0*/  IMAD R7, R7, 0x100, R0 ;  /* 0x0000010007077824 */ /* 0x008fc800078e0200 */
[----:B--2---:R-:W-:-:S05]  /*00b0*/  IMAD.WIDE R2, R7, 0x4, R2 ;  /* 0x0000000407027825 */ /* 0x004fca00078e0202 */
[----:B------:R-:W4:Y:S02]  /*00c0*/  LDG.E.64 R8, desc[UR4][R2.64] ;  /* 0x0000000402087981 */ /* 0x000f24000c1e1b00 */
[----:B----4-:R-:W-:Y:S01]  /*00d0*/  FSETP.GEU.AND P1, PT, R4, -R8, PT ;  /* 0x800000080400720b */ /* 0x010fe20003f2e000 */
[--C-:B------:R-:W-:Y:S01]  /*00e0*/  FADD R8, R8, R4.reuse ;  /* 0x0000000408087221 */ /* 0x100fe20000000000 */
[----:B------:R-:W-:Y:S01]  /*00f0*/  FADD R0, R9, R4 ;  /* 0x0000000409007221 */ /* 0x000fe20000000000 */
[----:B------:R-:W-:-:S03]  /*0100*/  FSETP.GEU.AND P0, PT, R4, -R9, PT ;  /* 0x800000090400720b */ /* 0x000fc60003f0e000 */
[----:B------:R-:W-:Y:S02]  /*0110*/  FSEL R8, R8, RZ, P1 ;  /* 0x000000ff08087208 */ /* 0x000fe40000800000 */
[----:B------:R-:W-:Y:S02]  /*0120*/  FSEL R9, R0, RZ, P0 ;  /* 0x000000ff00097208 */ /* 0x000fe40000000000 */
[----:B------:R-:W-:Y:S02]  /*0130*/  FSETP.GTU.AND P1, PT, R8, RZ, PT ;  /* 0x000000ff0800720b */ /* 0x000fe40003f2c000 */
[----:B------:R-:W-:Y:S02]  /*0140*/  FSETP.GTU.AND P0, PT, R9, RZ, PT ;  /* 0x000000ff0900720b */ /* 0x000fe40003f0c000 */
[----:B------:R-:W-:Y:S02]  /*0150*/  SEL R0, RZ, 0x1, P1 ;  /* 0x00000001ff007807 */ /* 0x000fe40000800000 */
[----:B------:R-:W-:-:S02]  /*0160*/  SEL R11, RZ, 0x100, P0 ;  /* 0x00000100ff0b7807 */ /* 0x000fc40000000000 */
[----:B------:R-:W-:-:S03]  /*0170*/  IADD3 R4, P2, R7, UR6, RZ ;  /* 0x0000000607047c10 */ /* 0x000fc6000ff5e0ff */
[----:B------:R-:W-:Y:S01]  /*0180*/  IMAD.IADD R11, R0, 0x1, R11 ;  /* 0x00000001000b7824 */ /* 0x000fe200078e020b */
[----:B------:R-:W-:Y:S01]  /*0190*/  LEA.HI.X.SX32 R5, R7, UR7, 0x1, P2 ;  /* 0x0000000707057c11 */ /* 0x000fe200090f0eff */
[----:B------:R-:W-:Y:S04]  /*01a0*/  STG.E.64 desc[UR4][R2.64], R8 ;  /* 0x0000000802007986 */ /* 0x000fe8000c101b04 */
[----:B------:R-:W-:Y:S01]  /*01b0*/  STG.E.U16 desc[UR4][R4.64], R11 ;  /* 0x0000000b04007986 */ /* 0x000fe2000c101504 */
[----:B------:R-:W-:Y:S05]  /*01c0*/  EXIT ;  /* 0x000000000000794d */ /* 0x000fea0003800000 */
.L_x_0:
[----:B------:R-:W-:-:S00]  /*01d0*/  BRA `(.L_x_0) ;  /* 0xfffffffc00fc7947 */ /* 0x000fc0000383ffff */
[----:B------:R-:W-:-:S00]  /*01e0*/  NOP ;  /* 0x0000000000007918 */ /* 0x000fc00000000000 */
        /* <DEDUP_REMOVED lines=9> */
.L_x_1:


//--------------------- .nv.constant0.triton_poi_fused_convolution_relu_threshold_backward_1 --------------------------
	.section	.nv.constant0.triton_poi_fused_convolution_relu_threshold_backward_1,"a",@progbits
	.sectionflags	@""
	.align	4
.nv.constant0.triton_poi_fused_convolution_relu_threshold_backward_1:
	.zero		556
